//
// Generated by NVIDIA NVVM Compiler
//
// Compiler Build ID: CL-36424714
// Cuda compilation tools, release 13.0, V13.0.88
// Based on NVVM 20.0.0
//

.version 9.0
.target sm_100
.address_size 64

	// .globl	_Z14tv_dist_kernelPKfiS0_iPfiS1_iPKiii9Reductionb
.extern .shared .align 16 .b8 sdata[];

.visible .entry _Z14tv_dist_kernelPKfiS0_iPfiS1_iPKiii9Reductionb(
	.param .u64 .ptr .align 1 _Z14tv_dist_kernelPKfiS0_iPfiS1_iPKiii9Reductionb_param_0,
	.param .u32 _Z14tv_dist_kernelPKfiS0_iPfiS1_iPKiii9Reductionb_param_1,
	.param .u64 .ptr .align 1 _Z14tv_dist_kernelPKfiS0_iPfiS1_iPKiii9Reductionb_param_2,
	.param .u32 _Z14tv_dist_kernelPKfiS0_iPfiS1_iPKiii9Reductionb_param_3,
	.param .u64 .ptr .align 1 _Z14tv_dist_kernelPKfiS0_iPfiS1_iPKiii9Reductionb_param_4,
	.param .u32 _Z14tv_dist_kernelPKfiS0_iPfiS1_iPKiii9Reductionb_param_5,
	.param .u64 .ptr .align 1 _Z14tv_dist_kernelPKfiS0_iPfiS1_iPKiii9Reductionb_param_6,
	.param .u32 _Z14tv_dist_kernelPKfiS0_iPfiS1_iPKiii9Reductionb_param_7,
	.param .u64 .ptr .align 1 _Z14tv_dist_kernelPKfiS0_iPfiS1_iPKiii9Reductionb_param_8,
	.param .u32 _Z14tv_dist_kernelPKfiS0_iPfiS1_iPKiii9Reductionb_param_9,
	.param .u32 _Z14tv_dist_kernelPKfiS0_iPfiS1_iPKiii9Reductionb_param_10,
	.param .u32 _Z14tv_dist_kernelPKfiS0_iPfiS1_iPKiii9Reductionb_param_11,
	.param .u8 _Z14tv_dist_kernelPKfiS0_iPfiS1_iPKiii9Reductionb_param_12
)
{
	.reg .pred 	%p<18>;
	.reg .b16 	%rs<2>;
	.reg .b32 	%r<42>;
	.reg .b32 	%f<24>;
	.reg .b64 	%rd<44>;

	ld.param.u64 	%rd8, [_Z14tv_dist_kernelPKfiS0_iPfiS1_iPKiii9Reductionb_param_0];
	ld.param.u32 	%r21, [_Z14tv_dist_kernelPKfiS0_iPfiS1_iPKiii9Reductionb_param_1];
	ld.param.u64 	%rd9, [_Z14tv_dist_kernelPKfiS0_iPfiS1_iPKiii9Reductionb_param_2];
	ld.param.u32 	%r22, [_Z14tv_dist_kernelPKfiS0_iPfiS1_iPKiii9Reductionb_param_3];
	ld.param.u64 	%rd10, [_Z14tv_dist_kernelPKfiS0_iPfiS1_iPKiii9Reductionb_param_4];
	ld.param.u32 	%r23, [_Z14tv_dist_kernelPKfiS0_iPfiS1_iPKiii9Reductionb_param_5];
	ld.param.u64 	%rd11, [_Z14tv_dist_kernelPKfiS0_iPfiS1_iPKiii9Reductionb_param_6];
	ld.param.u32 	%r24, [_Z14tv_dist_kernelPKfiS0_iPfiS1_iPKiii9Reductionb_param_7];
	ld.param.u32 	%r19, [_Z14tv_dist_kernelPKfiS0_iPfiS1_iPKiii9Reductionb_param_10];
	ld.param.u32 	%r20, [_Z14tv_dist_kernelPKfiS0_iPfiS1_iPKiii9Reductionb_param_11];
	ld.param.s8 	%rs1, [_Z14tv_dist_kernelPKfiS0_iPfiS1_iPKiii9Reductionb_param_12];
	cvta.to.global.u64 	%rd1, %rd9;
	cvta.to.global.u64 	%rd2, %rd8;
	cvta.to.global.u64 	%rd12, %rd10;
	cvta.to.global.u64 	%rd13, %rd11;
	mov.u32 	%r1, %ctaid.x;
	mul.lo.s32 	%r25, %r21, %r1;
	cvt.s64.s32 	%rd3, %r25;
	mul.lo.s32 	%r26, %r22, %r1;
	cvt.s64.s32 	%rd4, %r26;
	mul.lo.s32 	%r27, %r23, %r1;
	mul.wide.s32 	%rd14, %r27, 4;
	add.s64 	%rd5, %rd12, %rd14;
	mul.lo.s32 	%r28, %r24, %r1;
	mul.wide.s32 	%rd15, %r28, 4;
	add.s64 	%rd6, %rd13, %rd15;
	setp.eq.s16 	%p1, %rs1, 0;
	@%p1 bra 	$L__BB0_6;
	ld.param.u32 	%r36, [_Z14tv_dist_kernelPKfiS0_iPfiS1_iPKiii9Reductionb_param_9];
	ld.param.u64 	%rd43, [_Z14tv_dist_kernelPKfiS0_iPfiS1_iPKiii9Reductionb_param_8];
	cvta.to.global.u64 	%rd16, %rd43;
	mul.wide.u32 	%rd17, %r1, 4;
	add.s64 	%rd18, %rd16, %rd17;
	ld.global.u32 	%r29, [%rd18];
	setp.ne.s32 	%p2, %r29, %r36;
	@%p2 bra 	$L__BB0_6;
	mov.u32 	%r37, %tid.x;
	setp.ge.s32 	%p3, %r37, %r19;
	@%p3 bra 	$L__BB0_19;
	setp.eq.s32 	%p4, %r20, 0;
	mov.u32 	%r3, %ntid.x;
	@%p4 bra 	$L__BB0_4;
	bra.uni 	$L__BB0_5;
$L__BB0_4:
	mul.wide.s32 	%rd21, %r37, 4;
	add.s64 	%rd22, %rd6, %rd21;
	mov.b32 	%r31, 0;
	st.global.u32 	[%rd22], %r31;
	add.s64 	%rd23, %rd5, %rd21;
	st.global.u32 	[%rd23], %r31;
	add.s32 	%r37, %r37, %r3;
	setp.lt.s32 	%p6, %r37, %r19;
	@%p6 bra 	$L__BB0_4;
	bra.uni 	$L__BB0_19;
$L__BB0_5:
	mul.wide.s32 	%rd19, %r37, 4;
	add.s64 	%rd20, %rd6, %rd19;
	mov.b32 	%r30, 0;
	st.global.u32 	[%rd20], %r30;
	add.s32 	%r37, %r37, %r3;
	setp.lt.s32 	%p5, %r37, %r19;
	@%p5 bra 	$L__BB0_5;
	bra.uni 	$L__BB0_19;
$L__BB0_6:
	mov.u32 	%r8, %tid.x;
	setp.ge.s32 	%p7, %r8, %r19;
	mov.f32 	%f23, 0f00000000;
	@%p7 bra 	$L__BB0_12;
	setp.eq.s32 	%p8, %r20, 0;
	mov.u32 	%r9, %ntid.x;
	@%p8 bra 	$L__BB0_10;
	mov.f32 	%f23, 0f00000000;
	mov.u32 	%r40, %r8;
$L__BB0_9:
	cvt.s64.s32 	%rd24, %r40;
	add.s64 	%rd25, %rd24, %rd3;
	shl.b64 	%rd26, %rd25, 2;
	add.s64 	%rd27, %rd2, %rd26;
	ld.global.f32 	%f6, [%rd27];
	add.s64 	%rd28, %rd24, %rd4;
	shl.b64 	%rd29, %rd28, 2;
	add.s64 	%rd30, %rd1, %rd29;
	ld.global.f32 	%f7, [%rd30];
	sub.f32 	%f8, %f6, %f7;
	setp.gt.f32 	%p9, %f6, %f7;
	selp.f32 	%f9, 0f3F000000, 0fBF000000, %p9;
	mul.wide.s32 	%rd31, %r40, 4;
	add.s64 	%rd32, %rd6, %rd31;
	st.global.f32 	[%rd32], %f9;
	abs.f32 	%f10, %f8;
	fma.rn.f32 	%f23, %f10, 0f3F000000, %f23;
	add.s32 	%r40, %r40, %r9;
	setp.lt.s32 	%p10, %r40, %r19;
	@%p10 bra 	$L__BB0_9;
	bra.uni 	$L__BB0_12;
$L__BB0_10:
	mov.u32 	%r39, %r8;
$L__BB0_11:
	cvt.s64.s32 	%rd33, %r39;
	add.s64 	%rd34, %rd33, %rd3;
	shl.b64 	%rd35, %rd34, 2;
	add.s64 	%rd36, %rd2, %rd35;
	ld.global.f32 	%f12, [%rd36];
	add.s64 	%rd37, %rd33, %rd4;
	shl.b64 	%rd38, %rd37, 2;
	add.s64 	%rd39, %rd1, %rd38;
	ld.global.f32 	%f13, [%rd39];
	sub.f32 	%f14, %f12, %f13;
	setp.gt.f32 	%p11, %f12, %f13;
	selp.f32 	%f15, 0f3F000000, 0fBF000000, %p11;
	mul.wide.s32 	%rd40, %r39, 4;
	add.s64 	%rd41, %rd6, %rd40;
	st.global.f32 	[%rd41], %f15;
	abs.f32 	%f16, %f14;
	mul.f32 	%f17, %f16, 0f3F000000;
	add.s64 	%rd42, %rd5, %rd40;
	st.global.f32 	[%rd42], %f17;
	add.s32 	%r39, %r39, %r9;
	setp.lt.s32 	%p12, %r39, %r19;
	@%p12 bra 	$L__BB0_11;
$L__BB0_12:
	setp.eq.s32 	%p13, %r20, 0;
	@%p13 bra 	$L__BB0_19;
	shl.b32 	%r32, %r8, 2;
	mov.u32 	%r33, sdata;
	add.s32 	%r14, %r33, %r32;
	st.shared.f32 	[%r14], %f23;
	bar.sync 	0;
	mov.u32 	%r41, %ntid.x;
	setp.lt.u32 	%p14, %r41, 2;
	@%p14 bra 	$L__BB0_17;
$L__BB0_14:
	shr.u32 	%r17, %r41, 1;
	setp.ge.u32 	%p15, %r8, %r17;
	@%p15 bra 	$L__BB0_16;
	shl.b32 	%r34, %r17, 2;
	add.s32 	%r35, %r14, %r34;
	ld.shared.f32 	%f18, [%r35];
	ld.shared.f32 	%f19, [%r14];
	add.f32 	%f20, %f18, %f19;
	st.shared.f32 	[%r14], %f20;
$L__BB0_16:
	bar.sync 	0;
	setp.gt.u32 	%p16, %r41, 3;
	mov.u32 	%r41, %r17;
	@%p16 bra 	$L__BB0_14;
$L__BB0_17:
	setp.ne.s32 	%p17, %r8, 0;
	@%p17 bra 	$L__BB0_19;
	ld.shared.f32 	%f21, [sdata];
	st.global.f32 	[%rd5], %f21;
$L__BB0_19:
	ret;

}


// ===== COMPILED SASS (sm_100) =====

	.target	sm_100

	.elftype	@"ET_EXEC"


//--------------------- .note.nv.tkinfo           --------------------------
	.section	.note.nv.tkinfo,"",@"SHT_NOTE"
	.sectionflags	@"SHF_NOTE_NV_TKINFO"
	.tkinfo
        /*0018*/ 	.word	0x00000002
        /*0030*/ 	.string	""
        /*0030*/ 	.string	"ptxas"
        /*0030*/ 	.string	"Cuda compilation tools, release 13.0, V13.0.88"
        /*0030*/ 	.string	"Build cuda_13.0.r13.0/compiler.36424714_0"
        /*0030*/ 	.string	"-arch sm_100 -m 64 "



//--------------------- .note.nv.cuinfo           --------------------------
	.section	.note.nv.cuinfo,"",@"SHT_NOTE"
	.sectionflags	@"SHF_NOTE_NV_CUINFO"
        /*0018*/ 	.short	0x0002
        /*001a*/ 	.short	0x0064
        /*001c*/ 	.short	0x0082
	.zero		2


//--------------------- .nv.info                  --------------------------
	.section	.nv.info,"",@"SHT_CUDA_INFO"
	.align	4


	//----- nvinfo : EIATTR_REGCOUNT
	.align		4
        /*0000*/ 	.byte	0x04, 0x2f
        /*0002*/ 	.short	(.L_1 - .L_0)
	.align		4
.L_0:
        /*0004*/ 	.word	index@(_Z14tv_dist_kernelPKfiS0_iPfiS1_iPKiii9Reductionb)
        /*0008*/ 	.word	0x0000001c


	//----- nvinfo : EIATTR_FRAME_SIZE
	.align		4
.L_1:
        /*000c*/ 	.byte	0x04, 0x11
        /*000e*/ 	.short	(.L_3 - .L_2)
	.align		4
.L_2:
        /*0010*/ 	.word	index@(_Z14tv_dist_kernelPKfiS0_iPfiS1_iPKiii9Reductionb)
        /*0014*/ 	.word	0x00000000


	//----- nvinfo : EIATTR_MIN_STACK_SIZE
	.align		4
.L_3:
        /*0018*/ 	.byte	0x04, 0x12
        /*001a*/ 	.short	(.L_5 - .L_4)
	.align		4
.L_4:
        /*001c*/ 	.word	index@(_Z14tv_dist_kernelPKfiS0_iPfiS1_iPKiii9Reductionb)
        /*0020*/ 	.word	0x00000000
.L_5:


//--------------------- .nv.compat                --------------------------
	.section	.nv.compat,"",@"SHT_CUDA_COMPAT_INFO"
	.align	4
        /*0000*/ 	.byte	0x02, 0x09, 0x00, 0x00, 0x02, 0x02, 0x01, 0x00, 0x02, 0x05, 0x05, 0x00, 0x03, 0x07, 0x01, 0x01
        /*0010*/ 	.byte	0x02, 0x03, 0x00, 0x00, 0x02, 0x06, 0x01, 0x00, 0x04, 0x0b, 0x08, 0x00, 0x09, 0x00, 0x00, 0x00
        /*0020*/ 	.byte	0x00, 0x00, 0x00, 0x00


//--------------------- .nv.info._Z14tv_dist_kernelPKfiS0_iPfiS1_iPKiii9Reductionb --------------------------
	.section	.nv.info._Z14tv_dist_kernelPKfiS0_iPfiS1_iPKiii9Reductionb,"",@"SHT_CUDA_INFO"
	.sectionflags	@""
	.align	4


	//----- nvinfo : EIATTR_CUDA_API_VERSION
	.align		4
        /*0000*/ 	.byte	0x04, 0x37
        /*0002*/ 	.short	(.L_7 - .L_6)
.L_6:
        /*0004*/ 	.word	0x00000082


	//----- nvinfo : EIATTR_KPARAM_INFO
	.align		4
.L_7:
        /*0008*/ 	.byte	0x04, 0x17
        /*000a*/ 	.short	(.L_9 - .L_8)
.L_8:
        /*000c*/ 	.word	0x00000000
        /*0010*/ 	.short	0x000c
        /*0012*/ 	.short	0x0054
        /*0014*/ 	.byte	0x00, 0xf0, 0x05, 0x00


	//----- nvinfo : EIATTR_KPARAM_INFO
	.align		4
.L_9:
        /*0018*/ 	.byte	0x04, 0x17
        /*001a*/ 	.short	(.L_11 - .L_10)
.L_10:
        /*001c*/ 	.word	0x00000000
        /*0020*/ 	.short	0x000b
        /*0022*/ 	.short	0x0050
        /*0024*/ 	.byte	0x00, 0xf0, 0x11, 0x00


	//----- nvinfo : EIATTR_KPARAM_INFO
	.align		4
.L_11:
        /*0028*/ 	.byte	0x04, 0x17
        /*002a*/ 	.short	(.L_13 - .L_12)
.L_12:
        /*002c*/ 	.word	0x00000000
        /*0030*/ 	.short	0x000a
        /*0032*/ 	.short	0x004c
        /*0034*/ 	.byte	0x00, 0xf0, 0x11, 0x00


	//----- nvinfo : EIATTR_KPARAM_INFO
	.align		4
.L_13:
        /*0038*/ 	.byte	0x04, 0x17
        /*003a*/ 	.short	(.L_15 - .L_14)
.L_14:
        /*003c*/ 	.word	0x00000000
        /*0040*/ 	.short	0x0009
        /*0042*/ 	.short	0x0048
        /*0044*/ 	.byte	0x00, 0xf0, 0x11, 0x00


	//----- nvinfo : EIATTR_KPARAM_INFO
	.align		4
.L_15:
        /*0048*/ 	.byte	0x04, 0x17
        /*004a*/ 	.short	(.L_17 - .L_16)
.L_16:
        /*004c*/ 	.word	0x00000000
        /*0050*/ 	.short	0x0008
        /*0052*/ 	.short	0x0040
        /*0054*/ 	.byte	0x00, 0xf5, 0x21, 0x00


	//----- nvinfo : EIATTR_KPARAM_INFO
	.align		4
.L_17:
        /*0058*/ 	.byte	0x04, 0x17
        /*005a*/ 	.short	(.L_19 - .L_18)
.L_18:
        /*005c*/ 	.word	0x00000000
        /*0060*/ 	.short	0x0007
        /*0062*/ 	.short	0x0038
        /*0064*/ 	.byte	0x00, 0xf0, 0x11, 0x00


	//----- nvinfo : EIATTR_KPARAM_INFO
	.align		4
.L_19:
        /*0068*/ 	.byte	0x04, 0x17
        /*006a*/ 	.short	(.L_21 - .L_20)
.L_20:
        /*006c*/ 	.word	0x00000000
        /*0070*/ 	.short	0x0006
        /*0072*/ 	.short	0x0030
        /*0074*/ 	.byte	0x00, 0xf5, 0x21, 0x00


	//----- nvinfo : EIATTR_KPARAM_INFO
	.align		4
.L_21:
        /*0078*/ 	.byte	0x04, 0x17
        /*007a*/ 	.short	(.L_23 - .L_22)
.L_22:
        /*007c*/ 	.word	0x00000000
        /*0080*/ 	.short	0x0005
        /*0082*/ 	.short	0x0028
        /*0084*/ 	.byte	0x00, 0xf0, 0x11, 0x00


	//----- nvinfo : EIATTR_KPARAM_INFO
	.align		4
.L_23:
        /*0088*/ 	.byte	0x04, 0x17
        /*008a*/ 	.short	(.L_25 - .L_24)
.L_24:
        /*008c*/ 	.word	0x00000000
        /*0090*/ 	.short	0x0004
        /*0092*/ 	.short	0x0020
        /*0094*/ 	.byte	0x00, 0xf5, 0x21, 0x00


	//----- nvinfo : EIATTR_KPARAM_INFO
	.align		4
.L_25:
        /*0098*/ 	.byte	0x04, 0x17
        /*009a*/ 	.short	(.L_27 - .L_26)
.L_26:
        /*009c*/ 	.word	0x00000000
        /*00a0*/ 	.short	0x0003
        /*00a2*/ 	.short	0x0018
        /*00a4*/ 	.byte	0x00, 0xf0, 0x11, 0x00


	//----- nvinfo : EIATTR_KPARAM_INFO
	.align		4
.L_27:
        /*00a8*/ 	.byte	0x04, 0x17
        /*00aa*/ 	.short	(.L_29 - .L_28)
.L_28:
        /*00ac*/ 	.word	0x00000000
        /*00b0*/ 	.short	0x0002
        /*00b2*/ 	.short	0x0010
        /*00b4*/ 	.byte	0x00, 0xf5, 0x21, 0x00


	//----- nvinfo : EIATTR_KPARAM_INFO
	.align		4
.L_29:
        /*00b8*/ 	.byte	0x04, 0x17
        /*00ba*/ 	.short	(.L_31 - .L_30)
.L_30:
        /*00bc*/ 	.word	0x00000000
        /*00c0*/ 	.short	0x0001
        /*00c2*/ 	.short	0x0008
        /*00c4*/ 	.byte	0x00, 0xf0, 0x11, 0x00


	//----- nvinfo : EIATTR_KPARAM_INFO
	.align		4
.L_31:
        /*00c8*/ 	.byte	0x04, 0x17
        /*00ca*/ 	.short	(.L_33 - .L_32)
.L_32:
        /*00cc*/ 	.word	0x00000000
        /*00d0*/ 	.short	0x0000
        /*00d2*/ 	.short	0x0000
        /*00d4*/ 	.byte	0x00, 0xf5, 0x21, 0x00


	//----- nvinfo : EIATTR_SPARSE_MMA_MASK
	.align		4
.L_33:
        /*00d8*/ 	.byte	0x03, 0x50
        /*00da*/ 	.short	0x0000


	//----- nvinfo : EIATTR_MAXREG_COUNT
	.align		4
        /*00dc*/ 	.byte	0x03, 0x1b
        /*00de*/ 	.short	0x00ff


	//----- nvinfo : EIATTR_NUM_BARRIERS
	.align		4
        /*00e0*/ 	.byte	0x02, 0x4c
        /*00e2*/ 	.byte	0x01
	.zero		1


	//----- nvinfo : EIATTR_MERCURY_ISA_VERSION
	.align		4
        /*00e4*/ 	.byte	0x03, 0x5f
        /*00e6*/ 	.short	0x0101


	//----- nvinfo : EIATTR_VRC_CTA_INIT_COUNT
	.align		4
        /*00e8*/ 	.byte	0x02, 0x4a
	.zero		1
	.zero		1


	//----- nvinfo : EIATTR_EXIT_INSTR_OFFSETS
	.align		4
        /*00ec*/ 	.byte	0x04, 0x1c
        /*00ee*/ 	.short	(.L_35 - .L_34)


	//   ....[0]....
.L_34:
        /*00f0*/ 	.word	0x000001f0


	//   ....[1]....
        /*00f4*/ 	.word	0x00000290


	//   ....[2]....
        /*00f8*/ 	.word	0x00000310


	//   ....[3]....
        /*00fc*/ 	.word	0x00000730


	//   ....[4]....
        /*0100*/ 	.word	0x000008b0


	//   ....[5]....
        /*0104*/ 	.word	0x00000910


	//----- nvinfo : EIATTR_CRS_STACK_SIZE
	.align		4
.L_35:
        /*0108*/ 	.byte	0x04, 0x1e
        /*010a*/ 	.short	(.L_37 - .L_36)
.L_36:
        /*010c*/ 	.word	0x00000000


	//----- nvinfo : EIATTR_CBANK_PARAM_SIZE
	.align		4
.L_37:
        /*0110*/ 	.byte	0x03, 0x19
        /*0112*/ 	.short	0x0055


	//----- nvinfo : EIATTR_PARAM_CBANK
	.align		4
        /*0114*/ 	.byte	0x04, 0x0a
        /*0116*/ 	.short	(.L_39 - .L_38)
	.align		4
.L_38:
        /*0118*/ 	.word	index@(.nv.constant0._Z14tv_dist_kernelPKfiS0_iPfiS1_iPKiii9Reductionb)
        /*011c*/ 	.short	0x0380
        /*011e*/ 	.short	0x0055


	//----- nvinfo : EIATTR_SW_WAR
	.align		4
.L_39:
        /*0120*/ 	.byte	0x04, 0x36
        /*0122*/ 	.short	(.L_41 - .L_40)
.L_40:
        /*0124*/ 	.word	0x00000008
.L_41:


//--------------------- .nv.callgraph             --------------------------
	.section	.nv.callgraph,"",@"SHT_CUDA_CALLGRAPH"
	.align	4
	.sectionentsize	8
	.align		4
        /*0000*/ 	.word	0x00000000
	.align		4
        /*0004*/ 	.word	0xffffffff
	.align		4
        /*0008*/ 	.word	0x00000000
	.align		4
        /*000c*/ 	.word	0xfffffffe
	.align		4
        /*0010*/ 	.word	0x00000000
	.align		4
        /*0014*/ 	.word	0xfffffffd
	.align		4
        /*0018*/ 	.word	0x00000000
	.align		4
        /*001c*/ 	.word	0xfffffffc


//--------------------- .text._Z14tv_dist_kernelPKfiS0_iPfiS1_iPKiii9Reductionb --------------------------
	.section	.text._Z14tv_dist_kernelPKfiS0_iPfiS1_iPKiii9Reductionb,"ax",@progbits
	.align	128
        .global         _Z14tv_dist_kernelPKfiS0_iPfiS1_iPKiii9Reductionb
        .type           _Z14tv_dist_kernelPKfiS0_iPfiS1_iPKiii9Reductionb,@function
        .size           _Z14tv_dist_kernelPKfiS0_iPfiS1_iPKiii9Reductionb,(.L_x_12 - _Z14tv_dist_kernelPKfiS0_iPfiS1_iPKiii9Reductionb)
        .other          _Z14tv_dist_kernelPKfiS0_iPfiS1_iPKiii9Reductionb,@"STO_CUDA_ENTRY STV_DEFAULT"
_Z14tv_dist_kernelPKfiS0_iPfiS1_iPKiii9Reductionb:
.text._Z14tv_dist_kernelPKfiS0_iPfiS1_iPKiii9Reductionb:
[----:B------:R-:W-:Y:S01]  /*0000*/  LDC R1, c[0x0][0x37c] ;  /* 0x0000df00ff017b82 */ /* 0x000fe20000000800 */
[----:B------:R-:W0:Y:S01]  /*0010*/  S2R R13, SR_CTAID.X ;  /* 0x00000000000d7919 */ /* 0x000e220000002500 */
[----:B------:R-:W1:Y:S06]  /*0020*/  LDCU.U8 UR4, c[0x0][0x3d4] ;  /* 0x00007a80ff0477ac */ /* 0x000e6c0008000000 */
[----:B------:R-:W2:Y:S01]  /*0030*/  LDC.64 R2, c[0x0][0x3a0] ;  /* 0x0000e800ff027b82 */ /* 0x000ea20000000a00 */
[----:B------:R-:W-:Y:S01]  /*0040*/  BSSY.RECONVERGENT B0, `(.L_x_0) ;  /* 0x0000070000007945 */ /* 0x000fe20003800200 */
[----:B------:R-:W3:Y:S01]  /*0050*/  LDCU UR5, c[0x0][0x388] ;  /* 0x00007100ff0577ac */ /* 0x000ee20008000800 */
[----:B------:R-:W0:Y:S05]  /*0060*/  LDCU UR9, c[0x0][0x3a8] ;  /* 0x00007500ff0977ac */ /* 0x000e2a0008000800 */
[----:B------:R-:W4:Y:S01]  /*0070*/  LDC.64 R4, c[0x0][0x3b0] ;  /* 0x0000ec00ff047b82 */ /* 0x000f220000000a00 */
[----:B------:R-:W5:Y:S01]  /*0080*/  LDCU UR8, c[0x0][0x398] ;  /* 0x00007300ff0877ac */ /* 0x000f620008000800 */
[----:B------:R-:W5:Y:S01]  /*0090*/  LDCU UR10, c[0x0][0x3b8] ;  /* 0x00007700ff0a77ac */ /* 0x000f620008000800 */
[----:B-1----:R-:W-:Y:S01]  /*00a0*/  UPRMT UR4, UR4, 0x8880, URZ ;  /* 0x0000888004047896 */ /* 0x002fe200080000ff */
[----:B------:R-:W1:Y:S03]  /*00b0*/  LDCU.64 UR6, c[0x0][0x358] ;  /* 0x00006b00ff0677ac */ /* 0x000e660008000a00 */
[----:B------:R-:W-:Y:S01]  /*00c0*/  UISETP.NE.AND UP0, UPT, UR4, URZ, UPT ;  /* 0x000000ff0400728c */ /* 0x000fe2000bf05270 */
[----:B0-----:R-:W-:-:S02]  /*00d0*/  IMAD R7, R13, UR9, RZ ;  /* 0x000000090d077c24 */ /* 0x001fc4000f8e02ff */
[C---:B---3--:R-:W-:Y:S02]  /*00e0*/  IMAD R6, R13.reuse, UR5, RZ ;  /* 0x000000050d067c24 */ /* 0x048fe4000f8e02ff */
[C---:B-----5:R-:W-:Y:S02]  /*00f0*/  IMAD R0, R13.reuse, UR8, RZ ;  /* 0x000000080d007c24 */ /* 0x060fe4000f8e02ff */
[----:B------:R-:W-:Y:S02]  /*0100*/  IMAD R9, R13, UR10, RZ ;  /* 0x0000000a0d097c24 */ /* 0x000fe4000f8e02ff */
[----:B--2---:R-:W-:Y:S01]  /*0110*/  IMAD.WIDE R2, R7, 0x4, R2 ;  /* 0x0000000407027825 */ /* 0x004fe200078e0202 */
[----:B------:R-:W-:Y:S02]  /*0120*/  SHF.R.S32.HI R7, RZ, 0x1f, R6 ;  /* 0x0000001fff077819 */ /* 0x000fe40000011406 */
[----:B------:R-:W-:Y:S01]  /*0130*/  SHF.R.S32.HI R8, RZ, 0x1f, R0 ;  /* 0x0000001fff087819 */ /* 0x000fe20000011400 */
[----:B----4-:R-:W-:Y:S01]  /*0140*/  IMAD.WIDE R4, R9, 0x4, R4 ;  /* 0x0000000409047825 */ /* 0x010fe200078e0204 */
[----:B-1----:R-:W-:Y:S06]  /*0150*/  BRA.U !UP0, `(.L_x_1) ;  /* 0x0000000108707547 */ /* 0x002fec000b800000 */
[----:B------:R-:W0:Y:S01]  /*0160*/  LDC.64 R10, c[0x0][0x3c0] ;  /* 0x0000f000ff0a7b82 */ /* 0x000e220000000a00 */
[----:B------:R-:W1:Y:S01]  /*0170*/  LDCU UR4, c[0x0][0x3c8] ;  /* 0x00007900ff0477ac */ /* 0x000e620008000800 */
[----:B0-----:R-:W-:-:S06]  /*0180*/  IMAD.WIDE.U32 R10, R13, 0x4, R10 ;  /* 0x000000040d0a7825 */ /* 0x001fcc00078e000a */
[----:B------:R-:W1:Y:S02]  /*0190*/  LDG.E R10, desc[UR6][R10.64] ;  /* 0x000000060a0a7981 */ /* 0x000e64000c1e1900 */
[----:B-1----:R-:W-:-:S13]  /*01a0*/  ISETP.NE.AND P0, PT, R10, UR4, PT ;  /* 0x000000040a007c0c */ /* 0x002fda000bf05270 */
[----:B------:R-:W-:Y:S05]  /*01b0*/  @P0 BRA `(.L_x_1) ;  /* 0x0000000000580947 */ /* 0x000fea0003800000 */
[----:B------:R-:W0:Y:S01]  /*01c0*/  S2R R11, SR_TID.X ;  /* 0x00000000000b7919 */ /* 0x000e220000002100 */
[----:B------:R-:W0:Y:S02]  /*01d0*/  LDCU UR5, c[0x0][0x3cc] ;  /* 0x00007980ff0577ac */ /* 0x000e240008000800 */
[----:B0-----:R-:W-:-:S13]  /*01e0*/  ISETP.GE.AND P0, PT, R11, UR5, PT ;  /* 0x000000050b007c0c */ /* 0x001fda000bf06270 */
[----:B------:R-:W-:Y:S05]  /*01f0*/  @P0 EXIT ;  /* 0x000000000000094d */ /* 0x000fea0003800000 */
[----:B------:R-:W0:Y:S01]  /*0200*/  LDCU UR8, c[0x0][0x3d0] ;  /* 0x00007a00ff0877ac */ /* 0x000e220008000800 */
[----:B------:R-:W1:Y:S01]  /*0210*/  LDCU UR4, c[0x0][0x360] ;  /* 0x00006c00ff0477ac */ /* 0x000e620008000800 */
[----:B0-----:R-:W-:-:S09]  /*0220*/  UISETP.NE.AND UP0, UPT, UR8, URZ, UPT ;  /* 0x000000ff0800728c */ /* 0x001fd2000bf05270 */
[----:B-1----:R-:W-:Y:S05]  /*0230*/  BRA.U !UP0, `(.L_x_2) ;  /* 0x0000000108187547 */ /* 0x002fea000b800000 */
.L_x_3:
[----:B------:R-:W-:-:S04]  /*0240*/  IMAD.WIDE R2, R11, 0x4, R4 ;  /* 0x000000040b027825 */ /* 0x000fc800078e0204 */
[----:B------:R-:W-:Y:S01]  /*0250*/  VIADD R11, R11, UR4 ;  /* 0x000000040b0b7c36 */ /* 0x000fe20008000000 */
[----:B------:R0:W-:Y:S04]  /*0260*/  STG.E desc[UR6][R2.64], RZ ;  /* 0x000000ff02007986 */ /* 0x0001e8000c101906 */
[----:B------:R-:W-:-:S13]  /*0270*/  ISETP.GE.AND P0, PT, R11, UR5, PT ;  /* 0x000000050b007c0c */ /* 0x000fda000bf06270 */
[----:B0-----:R-:W-:Y:S05]  /*0280*/  @!P0 BRA `(.L_x_3) ;  /* 0xfffffffc00ec8947 */ /* 0x001fea000383ffff */
[----:B------:R-:W-:Y:S05]  /*0290*/  EXIT ;  /* 0x000000000000794d */ /* 0x000fea0003800000 */
.L_x_2:
[----:B------:R-:W-:-:S04]  /*02a0*/  IMAD.WIDE R8, R11, 0x4, R4 ;  /* 0x000000040b087825 */ /* 0x000fc800078e0204 */
[C---:B------:R-:W-:Y:S01]  /*02b0*/  IMAD.WIDE R6, R11.reuse, 0x4, R2 ;  /* 0x000000040b067825 */ /* 0x040fe200078e0202 */
[----:B------:R0:W-:Y:S03]  /*02c0*/  STG.E desc[UR6][R8.64], RZ ;  /* 0x000000ff08007986 */ /* 0x0001e6000c101906 */
[----:B------:R-:W-:Y:S01]  /*02d0*/  VIADD R11, R11, UR4 ;  /* 0x000000040b0b7c36 */ /* 0x000fe20008000000 */
[----:B------:R0:W-:Y:S04]  /*02e0*/  STG.E desc[UR6][R6.64], RZ ;  /* 0x000000ff06007986 */ /* 0x0001e8000c101906 */
[----:B------:R-:W-:-:S13]  /*02f0*/  ISETP.GE.AND P0, PT, R11, UR5, PT ;  /* 0x000000050b007c0c */ /* 0x000fda000bf06270 */
[----:B0-----:R-:W-:Y:S05]  /*0300*/  @!P0 BRA `(.L_x_2) ;  /* 0xfffffffc00e48947 */ /* 0x001fea000383ffff */
[----:B------:R-:W-:Y:S05]  /*0310*/  EXIT ;  /* 0x000000000000794d */ /* 0x000fea0003800000 */
.L_x_1:
[----:B------:R-:W0:Y:S01]  /*0320*/  S2R R9, SR_TID.X ;  /* 0x0000000000097919 */ /* 0x000e220000002100 */
[----:B------:R-:W0:Y:S01]  /*0330*/  LDCU UR10, c[0x0][0x3cc] ;  /* 0x00007980ff0a77ac */ /* 0x000e220008000800 */
[----:B------:R-:W-:Y:S01]  /*0340*/  BSSY.RECONVERGENT B1, `(.L_x_4) ;  /* 0x000003c000017945 */ /* 0x000fe20003800200 */
[----:B------:R-:W-:Y:S01]  /*0350*/  IMAD.MOV.U32 R11, RZ, RZ, RZ ;  /* 0x000000ffff0b7224 */ /* 0x000fe200078e00ff */
[----:B------:R-:W1:Y:S01]  /*0360*/  LDCU.64 UR4, c[0x0][0x380] ;  /* 0x00007000ff0477ac */ /* 0x000e620008000a00 */
[----:B------:R-:W2:Y:S01]  /*0370*/  LDCU.64 UR12, c[0x0][0x380] ;  /* 0x00007000ff0c77ac */ /* 0x000ea20008000a00 */
[----:B------:R-:W3:Y:S01]  /*0380*/  LDCU.64 UR8, c[0x0][0x390] ;  /* 0x00007200ff0877ac */ /* 0x000ee20008000a00 */
[----:B------:R-:W4:Y:S01]  /*0390*/  LDCU.64 UR14, c[0x0][0x390] ;  /* 0x00007200ff0e77ac */ /* 0x000f220008000a00 */
[----:B0-----:R-:W-:-:S13]  /*03a0*/  ISETP.GE.AND P0, PT, R9, UR10, PT ;  /* 0x0000000a09007c0c */ /* 0x001fda000bf06270 */
[----:B-1234-:R-:W-:Y:S05]  /*03b0*/  @P0 BRA `(.L_x_5) ;  /* 0x0000000000d00947 */ /* 0x01efea0003800000 */
[----:B------:R-:W0:Y:S01]  /*03c0*/  LDCU UR11, c[0x0][0x3d0] ;  /* 0x00007a00ff0b77ac */ /* 0x000e220008000800 */
[----:B------:R-:W1:Y:S01]  /*03d0*/  LDC R10, c[0x0][0x360] ;  /* 0x0000d800ff0a7b82 */ /* 0x000e620000000800 */
[----:B0-----:R-:W-:-:S09]  /*03e0*/  UISETP.NE.AND UP0, UPT, UR11, URZ, UPT ;  /* 0x000000ff0b00728c */ /* 0x001fd2000bf05270 */
[----:B------:R-:W-:Y:S05]  /*03f0*/  BRA.U !UP0, `(.L_x_6) ;  /* 0x0000000108607547 */ /* 0x000fea000b800000 */
[----:B------:R-:W-:Y:S02]  /*0400*/  IMAD.MOV.U32 R11, RZ, RZ, RZ ;  /* 0x000000ffff0b7224 */ /* 0x000fe400078e00ff */
[----:B------:R-:W-:-:S07]  /*0410*/  IMAD.MOV.U32 R19, RZ, RZ, R9 ;  /* 0x000000ffff137224 */ /* 0x000fce00078e0009 */
.L_x_7:
[----:B------:R-:W-:Y:S02]  /*0420*/  SHF.R.S32.HI R12, RZ, 0x1f, R19 ;  /* 0x0000001fff0c7819 */ /* 0x000fe40000011413 */
[-C--:B------:R-:W-:Y:S02]  /*0430*/  IADD3 R15, P0, PT, R6, R19.reuse, RZ ;  /* 0x00000013060f7210 */ /* 0x080fe40007f1e0ff */
[----:B------:R-:W-:-:S03]  /*0440*/  IADD3 R13, P1, PT, R0, R19, RZ ;  /* 0x00000013000d7210 */ /* 0x000fc60007f3e0ff */
[--C-:B------:R-:W-:Y:S01]  /*0450*/  IMAD.X R18, R7, 0x1, R12.reuse, P0 ;  /* 0x0000000107127824 */ /* 0x100fe200000e060c */
[----:B------:R-:W-:Y:S01]  /*0460*/  LEA R14, P0, R15, UR4, 0x2 ;  /* 0x000000040f0e7c11 */ /* 0x000fe2000f8010ff */
[----:B0-----:R-:W-:Y:S01]  /*0470*/  IMAD.X R16, R8, 0x1, R12, P1 ;  /* 0x0000000108107824 */ /* 0x001fe200008e060c */
[----:B------:R-:W-:Y:S02]  /*0480*/  LEA R12, P1, R13, UR8, 0x2 ;  /* 0x000000080d0c7c11 */ /* 0x000fe4000f8210ff */
[----:B------:R-:W-:Y:S02]  /*0490*/  LEA.HI.X R15, R15, UR5, R18, 0x2, P0 ;  /* 0x000000050f0f7c11 */ /* 0x000fe400080f1412 */
[----:B------:R-:W-:-:S03]  /*04a0*/  LEA.HI.X R13, R13, UR9, R16, 0x2, P1 ;  /* 0x000000090d0d7c11 */ /* 0x000fc600088f1410 */
[----:B------:R-:W2:Y:S04]  /*04b0*/  LDG.E R14, desc[UR6][R14.64] ;  /* 0x000000060e0e7981 */ /* 0x000ea8000c1e1900 */
[----:B------:R-:W2:Y:S01]  /*04c0*/  LDG.E R13, desc[UR6][R12.64] ;  /* 0x000000060c0d7981 */ /* 0x000ea2000c1e1900 */
[----:B------:R-:W-:Y:S02]  /*04d0*/  IMAD.MOV.U32 R21, RZ, RZ, 0x3f000000 ;  /* 0x3f000000ff157424 */ /* 0x000fe400078e00ff */
[----:B------:R-:W-:Y:S01]  /*04e0*/  IMAD.WIDE R16, R19, 0x4, R4 ;  /* 0x0000000413107825 */ /* 0x000fe200078e0204 */
[----:B-1----:R-:W-:Y:S02]  /*04f0*/  IADD3 R19, PT, PT, R10, R19, RZ ;  /* 0x000000130a137210 */ /* 0x002fe40007ffe0ff */
[C---:B--2---:R-:W-:Y:S01]  /*0500*/  FSETP.GT.AND P0, PT, R14.reuse, R13, PT ;  /* 0x0000000d0e00720b */ /* 0x044fe20003f04000 */
[----:B------:R-:W-:-:S03]  /*0510*/  FADD R18, R14, -R13 ;  /* 0x8000000d0e127221 */ /* 0x000fc60000000000 */
[----:B------:R-:W-:Y:S01]  /*0520*/  FSEL R21, R21, -0.5, P0 ;  /* 0xbf00000015157808 */ /* 0x000fe20000000000 */
[----:B------:R-:W-:Y:S01]  /*0530*/  FFMA R11, |R18|, 0.5, R11 ;  /* 0x3f000000120b7823 */ /* 0x000fe2000000020b */
[----:B------:R-:W-:-:S03]  /*0540*/  ISETP.GE.AND P0, PT, R19, UR10, PT ;  /* 0x0000000a13007c0c */ /* 0x000fc6000bf06270 */
[----:B------:R0:W-:Y:S10]  /*0550*/  STG.E desc[UR6][R16.64], R21 ;  /* 0x0000001510007986 */ /* 0x0001f4000c101906 */
[----:B------:R-:W-:Y:S05]  /*0560*/  @!P0 BRA `(.L_x_7) ;  /* 0xfffffffc00ac8947 */ /* 0x000fea000383ffff */
[----:B------:R-:W-:Y:S05]  /*0570*/  BRA `(.L_x_5) ;  /* 0x0000000000607947 */ /* 0x000fea0003800000 */
.L_x_6:
[----:B------:R-:W-:-:S07]  /*0580*/  IMAD.MOV.U32 R21, RZ, RZ, R9 ;  /* 0x000000ffff157224 */ /* 0x000fce00078e0009 */
.L_x_8:
[----:B--2---:R-:W-:Y:S02]  /*0590*/  SHF.R.S32.HI R12, RZ, 0x1f, R21 ;  /* 0x0000001fff0c7819 */ /* 0x004fe40000011415 */
[-C--:B------:R-:W-:Y:S02]  /*05a0*/  IADD3 R14, P0, PT, R6, R21.reuse, RZ ;  /* 0x00000015060e7210 */ /* 0x080fe40007f1e0ff */
[----:B------:R-:W-:-:S03]  /*05b0*/  IADD3 R13, P1, PT, R0, R21, RZ ;  /* 0x00000015000d7210 */ /* 0x000fc60007f3e0ff */
[--C-:B------:R-:W-:Y:S01]  /*05c0*/  IMAD.X R15, R7, 0x1, R12.reuse, P0 ;  /* 0x00000001070f7824 */ /* 0x100fe200000e060c */
[----:B------:R-:W-:Y:S01]  /*05d0*/  LEA R18, P0, R14, UR12, 0x2 ;  /* 0x0000000c0e127c11 */ /* 0x000fe2000f8010ff */
[----:B------:R-:W-:Y:S01]  /*05e0*/  IMAD.X R12, R8, 0x1, R12, P1 ;  /* 0x00000001080c7824 */ /* 0x000fe200008e060c */
[C---:B------:R-:W-:Y:S02]  /*05f0*/  LEA R16, P1, R13.reuse, UR14, 0x2 ;  /* 0x0000000e0d107c11 */ /* 0x040fe4000f8210ff */
[----:B------:R-:W-:Y:S02]  /*0600*/  LEA.HI.X R19, R14, UR13, R15, 0x2, P0 ;  /* 0x0000000d0e137c11 */ /* 0x000fe400080f140f */
[----:B------:R-:W-:-:S03]  /*0610*/  LEA.HI.X R17, R13, UR15, R12, 0x2, P1 ;  /* 0x0000000f0d117c11 */ /* 0x000fc600088f140c */
[----:B------:R-:W2:Y:S04]  /*0620*/  LDG.E R18, desc[UR6][R18.64] ;  /* 0x0000000612127981 */ /* 0x000ea8000c1e1900 */
[----:B------:R-:W2:Y:S01]  /*0630*/  LDG.E R17, desc[UR6][R16.64] ;  /* 0x0000000610117981 */ /* 0x000ea2000c1e1900 */
[----:B------:R-:W-:Y:S02]  /*0640*/  IMAD.MOV.U32 R23, RZ, RZ, 0x3f000000 ;  /* 0x3f000000ff177424 */ /* 0x000fe400078e00ff */
[----:B------:R-:W-:-:S04]  /*0650*/  IMAD.WIDE R14, R21, 0x4, R4 ;  /* 0x00000004150e7825 */ /* 0x000fc800078e0204 */
[----:B------:R-:W-:Y:S01]  /*0660*/  IMAD.WIDE R12, R21, 0x4, R2 ;  /* 0x00000004150c7825 */ /* 0x000fe200078e0202 */
[----:B-1----:R-:W-:Y:S02]  /*0670*/  IADD3 R21, PT, PT, R10, R21, RZ ;  /* 0x000000150a157210 */ /* 0x002fe40007ffe0ff */
[C---:B--2---:R-:W-:Y:S01]  /*0680*/  FSETP.GT.AND P0, PT, R18.reuse, R17, PT ;  /* 0x000000111200720b */ /* 0x044fe20003f04000 */
[----:B------:R-:W-:-:S03]  /*0690*/  FADD R20, R18, -R17 ;  /* 0x8000001112147221 */ /* 0x000fc60000000000 */
[----:B------:R-:W-:Y:S01]  /*06a0*/  FSEL R23, R23, -0.5, P0 ;  /* 0xbf00000017177808 */ /* 0x000fe20000000000 */
[----:B------:R-:W-:Y:S01]  /*06b0*/  FMUL R25, |R20|, 0.5 ;  /* 0x3f00000014197820 */ /* 0x000fe20000400200 */
[----:B------:R-:W-:-:S03]  /*06c0*/  ISETP.GE.AND P0, PT, R21, UR10, PT ;  /* 0x0000000a15007c0c */ /* 0x000fc6000bf06270 */
[----:B------:R2:W-:Y:S04]  /*06d0*/  STG.E desc[UR6][R14.64], R23 ;  /* 0x000000170e007986 */ /* 0x0005e8000c101906 */
[----:B------:R2:W-:Y:S06]  /*06e0*/  STG.E desc[UR6][R12.64], R25 ;  /* 0x000000190c007986 */ /* 0x0005ec000c101906 */
[----:B------:R-:W-:Y:S05]  /*06f0*/  @!P0 BRA `(.L_x_8) ;  /* 0xfffffffc00a48947 */ /* 0x000fea000383ffff */
.L_x_5:
[----:B------:R-:W-:Y:S05]  /*0700*/  BSYNC.RECONVERGENT B1 ;  /* 0x0000000000017941 */ /* 0x000fea0003800200 */
.L_x_4:
[----:B------:R-:W1:Y:S02]  /*0710*/  LDCU UR11, c[0x0][0x3d0] ;  /* 0x00007a00ff0b77ac */ /* 0x000e640008000800 */
[----:B-1----:R-:W-:-:S13]  /*0720*/  ISETP.NE.AND P0, PT, RZ, UR11, PT ;  /* 0x0000000bff007c0c */ /* 0x002fda000bf05270 */
[----:B------:R-:W-:Y:S05]  /*0730*/  @!P0 EXIT ;  /* 0x000000000000894d */ /* 0x000fea0003800000 */
[----:B------:R-:W-:Y:S05]  /*0740*/  BSYNC.RECONVERGENT B0 ;  /* 0x0000000000007941 */ /* 0x000fea0003800200 */
.L_x_0:
[----:B------:R-:W1:Y:S01]  /*0750*/  S2UR UR5, SR_CgaCtaId ;  /* 0x00000000000579c3 */ /* 0x000e620000008800 */
[----:B------:R-:W-:Y:S01]  /*0760*/  UMOV UR4, 0x400 ;  /* 0x0000040000047882 */ /* 0x000fe20000000000 */
[----:B------:R-:W3:Y:S01]  /*0770*/  LDCU UR8, c[0x0][0x360] ;  /* 0x00006c00ff0877ac */ /* 0x000ee20008000800 */
[----:B------:R-:W-:Y:S01]  /*0780*/  ISETP.NE.AND P0, PT, R9, RZ, PT ;  /* 0x000000ff0900720c */ /* 0x000fe20003f05270 */
[----:B---3--:R-:W-:Y:S02]  /*0790*/  UISETP.GE.U32.AND UP0, UPT, UR8, 0x2, UPT ;  /* 0x000000020800788c */ /* 0x008fe4000bf06070 */
[----:B-1----:R-:W-:-:S06]  /*07a0*/  ULEA UR4, UR5, UR4, 0x18 ;  /* 0x0000000405047291 */ /* 0x002fcc000f8ec0ff */
[----:B------:R-:W-:-:S05]  /*07b0*/  LEA R0, R9, UR4, 0x2 ;  /* 0x0000000409007c11 */ /* 0x000fca000f8e10ff */
[----:B------:R1:W-:Y:S01]  /*07c0*/  STS [R0], R11 ;  /* 0x0000000b00007388 */ /* 0x0003e20000000800 */
[----:B------:R-:W-:Y:S06]  /*07d0*/  BAR.SYNC.DEFER_BLOCKING 0x0 ;  /* 0x0000000000007b1d */ /* 0x000fec0000010000 */
[----:B------:R-:W-:Y:S05]  /*07e0*/  BRA.U !UP0, `(.L_x_9) ;  /* 0x0000000108307547 */ /* 0x000fea000b800000 */
[----:B------:R-:W-:-:S07]  /*07f0*/  IMAD.U32 R4, RZ, RZ, UR8 ;  /* 0x00000008ff047e24 */ /* 0x000fce000f8e00ff */
.L_x_10:
[----:B------:R-:W-:-:S04]  /*0800*/  SHF.R.U32.HI R8, RZ, 0x1, R4 ;  /* 0x00000001ff087819 */ /* 0x000fc80000011604 */
[----:B------:R-:W-:-:S13]  /*0810*/  ISETP.GE.U32.AND P1, PT, R9, R8, PT ;  /* 0x000000080900720c */ /* 0x000fda0003f26070 */
[----:B------:R-:W-:Y:S01]  /*0820*/  @!P1 IMAD R5, R8, 0x4, R0 ;  /* 0x0000000408059824 */ /* 0x000fe200078e0200 */
[----:B------:R-:W-:Y:S05]  /*0830*/  @!P1 LDS R6, [R0] ;  /* 0x0000000000069984 */ /* 0x000fea0000000800 */
[----:B------:R-:W3:Y:S02]  /*0840*/  @!P1 LDS R5, [R5] ;  /* 0x0000000005059984 */ /* 0x000ee40000000800 */
[----:B---3--:R-:W-:-:S05]  /*0850*/  @!P1 FADD R7, R5, R6 ;  /* 0x0000000605079221 */ /* 0x008fca0000000000 */
[----:B------:R3:W-:Y:S01]  /*0860*/  @!P1 STS [R0], R7 ;  /* 0x0000000700009388 */ /* 0x0007e20000000800 */
[----:B------:R-:W-:Y:S01]  /*0870*/  BAR.SYNC.DEFER_BLOCKING 0x0 ;  /* 0x0000000000007b1d */ /* 0x000fe20000010000 */
[----:B------:R-:W-:Y:S01]  /*0880*/  ISETP.GT.U32.AND P1, PT, R4, 0x3, PT ;  /* 0x000000030400780c */ /* 0x000fe20003f24070 */
[----:B------:R-:W-:-:S12]  /*0890*/  IMAD.MOV.U32 R4, RZ, RZ, R8 ;  /* 0x000000ffff047224 */ /* 0x000fd800078e0008 */
[----:B---3--:R-:W-:Y:S05]  /*08a0*/  @P1 BRA `(.L_x_10) ;  /* 0xfffffffc00d41947 */ /* 0x008fea000383ffff */
.L_x_9:
[----:B------:R-:W-:Y:S05]  /*08b0*/  @P0 EXIT ;  /* 0x000000000000094d */ /* 0x000fea0003800000 */
[----:B------:R-:W3:Y:S01]  /*08c0*/  S2UR UR5, SR_CgaCtaId ;  /* 0x00000000000579c3 */ /* 0x000ee20000008800 */
[----:B------:R-:W-:Y:S02]  /*08d0*/  UMOV UR4, 0x400 ;  /* 0x0000040000047882 */ /* 0x000fe40000000000 */
[----:B---3--:R-:W-:-:S09]  /*08e0*/  ULEA UR4, UR5, UR4, 0x18 ;  /* 0x0000000405047291 */ /* 0x008fd2000f8ec0ff */
[----:B------:R-:W3:Y:S04]  /*08f0*/  LDS R5, [UR4] ;  /* 0x00000004ff057984 */ /* 0x000ee80008000800 */
[----:B---3--:R-:W-:Y:S01]  /*0900*/  STG.E desc[UR6][R2.64], R5 ;  /* 0x0000000502007986 */ /* 0x008fe2000c101906 */
[----:B------:R-:W-:Y:S05]  /*0910*/  EXIT ;  /* 0x000000000000794d */ /* 0x000fea0003800000 */
.L_x_11:
[----:B------:R-:W-:-:S00]  /*0920*/  BRA `(.L_x_11) ;  /* 0xfffffffc00fc7947 */ /* 0x000fc0000383ffff */
[----:B------:R-:W-:-:S00]  /*0930*/  NOP ;  /* 0x0000000000007918 */ /* 0x000fc00000000000 */
        /* <DEDUP_REMOVED lines=12> */
.L_x_12:


//--------------------- .nv.shared._Z14tv_dist_kernelPKfiS0_iPfiS1_iPKiii9Reductionb --------------------------
	.section	.nv.shared._Z14tv_dist_kernelPKfiS0_iPfiS1_iPKiii9Reductionb,"aw",@nobits
	.sectionflags	@""
	.align	16
	.zero		1024


//--------------------- .nv.shared.reserved.0     --------------------------
	.section	.nv.shared.reserved.0,"aw",@nobits
	.weak		__nv_reservedSMEM_offset_0_alias
	.size		__nv_reservedSMEM_offset_0_alias, 0, 64
	.other		__nv_reservedSMEM_offset_0_alias,@"STO_CUDA_RESERVED_SHARED STV_DEFAULT"
__nv_reservedSMEM_offset_0_alias:
	.zero		0
	.zero		64


//--------------------- .nv.constant0._Z14tv_dist_kernelPKfiS0_iPfiS1_iPKiii9Reductionb --------------------------
	.section	.nv.constant0._Z14tv_dist_kernelPKfiS0_iPfiS1_iPKiii9Reductionb,"a",@progbits
	.sectionflags	@""
	.align	4
.nv.constant0._Z14tv_dist_kernelPKfiS0_iPfiS1_iPKiii9Reductionb:
	.zero		981


//--------------------- SYMBOLS --------------------------

	.type		.nv.reservedSmem.offset0,@object
	.size		.nv.reservedSmem.offset0,0x4
	.type		.nv.reservedSmem.cap,@object
	.size		.nv.reservedSmem.cap,0x4
